	.headerflags	@"EF_CUDA_TEXMODE_UNIFIED EF_CUDA_64BIT_ADDRESS EF_CUDA_ACCELERATORS EF_CUDA_SM90 EF_CUDA_VIRTUAL_SM(EF_CUDA_SM90)"
	.elftype	@"ET_EXEC"


//--------------------- .nv.info                  --------------------------
	.section	.nv.info,"",@"SHT_CUDA_INFO"
	.align	4


	//----- nvinfo : EIATTR_REGCOUNT
	.align		4
        /*0000*/ 	.byte	0x04, 0x2f
        /*0002*/ 	.short	(.L_3 - .L_2)
	.align		4
.L_2:
        /*0004*/ 	.word	index@(triton_poi_fused__native_batch_norm_legit_no_training_cat_relu_36)
        /*0008*/ 	.word	0x00000017


	//----- nvinfo : EIATTR_MIN_STACK_SIZE
	.align		4
.L_3:
        /*000c*/ 	.byte	0x04, 0x12
        /*000e*/ 	.short	(.L_5 - .L_4)
	.align		4
.L_4:
        /*0010*/ 	.word	index@(triton_poi_fused__native_batch_norm_legit_no_training_cat_relu_36)
        /*0014*/ 	.word	0x00000000


	//----- nvinfo : EIATTR_FRAME_SIZE
	.align		4
.L_5:
        /*0018*/ 	.byte	0x04, 0x11
        /*001a*/ 	.short	(.L_7 - .L_6)
	.align		4
.L_6:
        /*001c*/ 	.word	index@(triton_poi_fused__native_batch_norm_legit_no_training_cat_relu_36)
        /*0020*/ 	.word	0x00000000


	//----- nvinfo : EIATTR_MIN_STACK_SIZE
	.align		4
.L_7:
        /*0024*/ 	.byte	0x04, 0x12
        /*0026*/ 	.short	(.L_9 - .L_8)
	.align		4
.L_8:
        /*0028*/ 	.word	index@(triton_poi_fused__native_batch_norm_legit_no_training_cat_relu_36)
        /*002c*/ 	.word	0x00000000
.L_9:


//--------------------- .nv.info.triton_poi_fused__native_batch_norm_legit_no_training_cat_relu_36 --------------------------
	.section	.nv.info.triton_poi_fused__native_batch_norm_legit_no_training_cat_relu_36,"",@"SHT_CUDA_INFO"
	.sectionflags	@""
	.align	4


	//----- nvinfo : EIATTR_CUDA_API_VERSION
	.align		4
        /*0000*/ 	.byte	0x04, 0x37
        /*0002*/ 	.short	(.L_11 - .L_10)
.L_10:
        /*0004*/ 	.word	0x0000007c


	//----- nvinfo : EIATTR_KPARAM_INFO
	.align		4
.L_11:
        /*0008*/ 	.byte	0x04, 0x17
        /*000a*/ 	.short	(.L_13 - .L_12)
.L_12:
        /*000c*/ 	.word	0x00000000
        /*0010*/ 	.short	0x0008
        /*0012*/ 	.short	0x0040
        /*0014*/ 	.byte	0x00, 0xf0, 0x11, 0x00


	//----- nvinfo : EIATTR_KPARAM_INFO
	.align		4
.L_13:
        /*0018*/ 	.byte	0x04, 0x17
        /*001a*/ 	.short	(.L_15 - .L_14)
.L_14:
        /*001c*/ 	.word	0x00000000
        /*0020*/ 	.short	0x0007
        /*0022*/ 	.short	0x0038
        /*0024*/ 	.byte	0x00, 0xf4, 0x21, 0x00


	//----- nvinfo : EIATTR_KPARAM_INFO
	.align		4
.L_15:
        /*0028*/ 	.byte	0x04, 0x17
        /*002a*/ 	.short	(.L_17 - .L_16)
.L_16:
        /*002c*/ 	.word	0x00000000
        /*0030*/ 	.short	0x0006
        /*0032*/ 	.short	0x0030
        /*0034*/ 	.byte	0x00, 0xf4, 0x21, 0x00


	//----- nvinfo : EIATTR_KPARAM_INFO
	.align		4
.L_17:
        /*0038*/ 	.byte	0x04, 0x17
        /*003a*/ 	.short	(.L_19 - .L_18)
.L_18:
        /*003c*/ 	.word	0x00000000
        /*0040*/ 	.short	0x0005
        /*0042*/ 	.short	0x0028
        /*0044*/ 	.byte	0x00, 0xf4, 0x21, 0x00


	//----- nvinfo : EIATTR_KPARAM_INFO
	.align		4
.L_19:
        /*0048*/ 	.byte	0x04, 0x17
        /*004a*/ 	.short	(.L_21 - .L_20)
.L_20:
        /*004c*/ 	.word	0x00000000
        /*0050*/ 	.short	0x0004
        /*0052*/ 	.short	0x0020
        /*0054*/ 	.byte	0x00, 0xf4, 0x21, 0x00


	//----- nvinfo : EIATTR_KPARAM_INFO
	.align		4
.L_21:
        /*0058*/ 	.byte	0x04, 0x17
        /*005a*/ 	.short	(.L_23 - .L_22)
.L_22:
        /*005c*/ 	.word	0x00000000
        /*0060*/ 	.short	0x0003
        /*0062*/ 	.short	0x0018
        /*0064*/ 	.byte	0x00, 0xf4, 0x21, 0x00


	//----- nvinfo : EIATTR_KPARAM_INFO
	.align		4
.L_23:
        /*0068*/ 	.byte	0x04, 0x17
        /*006a*/ 	.short	(.L_25 - .L_24)
.L_24:
        /*006c*/ 	.word	0x00000000
        /*0070*/ 	.short	0x0002
        /*0072*/ 	.short	0x0010
        /*0074*/ 	.byte	0x00, 0xf4, 0x21, 0x00


	//----- nvinfo : EIATTR_KPARAM_INFO
	.align		4
.L_25:
        /*0078*/ 	.byte	0x04, 0x17
        /*007a*/ 	.short	(.L_27 - .L_26)
.L_26:
        /*007c*/ 	.word	0x00000000
        /*0080*/ 	.short	0x0001
        /*0082*/ 	.short	0x0008
        /*0084*/ 	.byte	0x00, 0xf4, 0x21, 0x00


	//----- nvinfo : EIATTR_KPARAM_INFO
	.align		4
.L_27:
        /*0088*/ 	.byte	0x04, 0x17
        /*008a*/ 	.short	(.L_29 - .L_28)
.L_28:
        /*008c*/ 	.word	0x00000000
        /*0090*/ 	.short	0x0000
        /*0092*/ 	.short	0x0000
        /*0094*/ 	.byte	0x00, 0xf4, 0x21, 0x00


	//----- nvinfo : EIATTR_SPARSE_MMA_MASK
	.align		4
.L_29:
        /*0098*/ 	.byte	0x03, 0x50
        /*009a*/ 	.short	0x0000


	//----- nvinfo : EIATTR_MAXREG_COUNT
	.align		4
        /*009c*/ 	.byte	0x03, 0x1b
        /*009e*/ 	.short	0x00ff


	//----- nvinfo : EIATTR_EXIT_INSTR_OFFSETS
	.align		4
        /*00a0*/ 	.byte	0x04, 0x1c
        /*00a2*/ 	.short	(.L_31 - .L_30)


	//   ....[0]....
.L_30:
        /*00a4*/ 	.word	0x000004d0


	//   ....[1]....
        /*00a8*/ 	.word	0x000004f0


	//----- nvinfo : EIATTR_REQNTID
	.align		4
.L_31:
        /*00ac*/ 	.byte	0x04, 0x10
        /*00ae*/ 	.short	(.L_33 - .L_32)
.L_32:
        /*00b0*/ 	.word	0x00000080
        /*00b4*/ 	.word	0x00000001
        /*00b8*/ 	.word	0x00000001


	//----- nvinfo : EIATTR_CBANK_PARAM_SIZE
	.align		4
.L_33:
        /*00bc*/ 	.byte	0x03, 0x19
        /*00be*/ 	.short	0x0044


	//----- nvinfo : EIATTR_PARAM_CBANK
	.align		4
        /*00c0*/ 	.byte	0x04, 0x0a
        /*00c2*/ 	.short	(.L_35 - .L_34)
	.align		4
.L_34:
        /*00c4*/ 	.word	index@(.nv.constant0.triton_poi_fused__native_batch_norm_legit_no_training_cat_relu_36)
        /*00c8*/ 	.short	0x0210
        /*00ca*/ 	.short	0x0044


	//----- nvinfo : EIATTR_SW_WAR
	.align		4
.L_35:
        /*00cc*/ 	.byte	0x04, 0x36
        /*00ce*/ 	.short	(.L_37 - .L_36)
.L_36:
        /*00d0*/ 	.word	0x00000008
.L_37:


//--------------------- .nv.callgraph             --------------------------
	.section	.nv.callgraph,"",@"SHT_CUDA_CALLGRAPH"
	.align	4
	.sectionentsize	8
	.align		4
        /*0000*/ 	.word	0x00000000
	.align		4
        /*0004*/ 	.word	0xffffffff
	.align		4
        /*0008*/ 	.word	0x00000000
	.align		4
        /*000c*/ 	.word	0xfffffffe
	.align		4
        /*0010*/ 	.word	0x00000000
	.align		4
        /*0014*/ 	.word	0xfffffffd
	.align		4
        /*0018*/ 	.word	0x00000000
	.align		4
        /*001c*/ 	.word	0xfffffffc


//--------------------- .nv.constant4             --------------------------
	.section	.nv.constant4,"a",@progbits
	.align	8
	.align		8
.nv.constant4:
        /*0000*/ 	.dword	_$_str
	.align		8
        /*0008*/ 	.dword	_$_str_$_2


//--------------------- .text.triton_poi_fused__native_batch_norm_legit_no_training_cat_relu_36 --------------------------
	.section	.text.triton_poi_fused__native_batch_norm_legit_no_training_cat_relu_36,"ax",@progbits
	.align	128
        .global         triton_poi_fused__native_batch_norm_legit_no_training_cat_relu_36
        .type           triton_poi_fused__native_batch_norm_legit_no_training_cat_relu_36,@function
        .size           triton_poi_fused__native_batch_norm_legit_no_training_cat_relu_36,(.L_x_1 - triton_poi_fused__native_batch_norm_legit_no_training_cat_relu_36)
        .other          triton_poi_fused__native_batch_norm_legit_no_training_cat_relu_36,@"STO_CUDA_ENTRY STV_DEFAULT"
triton_poi_fused__native_batch_norm_legit_no_training_cat_relu_36:
.text.triton_poi_fused__native_batch_norm_legit_no_training_cat_relu_36:
[----:B------:R-:W0:Y:S01]  /*0000*/  LDC R1, c[0x0][0x28] ;  /* 0x00000a00ff017b82 */ /* 0x000e220000000800 */
[----:B------:R-:W1:Y:S07]  /*0010*/  S2R R0, SR_TID.X ;  /* 0x0000000000007919 */ /* 0x000e6e0000002100 */
[----:B------:R-:W2:Y:S01]  /*0020*/  LDC.64 R12, c[0x0][0x228] ;  /* 0x00008a00ff0c7b82 */ /* 0x000ea20000000a00 */
[----:B------:R-:W-:Y:S01]  /*0030*/  ULDC.64 UR4, c[0x0][0x208] ;  /* 0x0000820000047ab9 */ /* 0x000fe20000000a00 */
[----:B------:R-:W-:Y:S01]  /*0040*/  ULDC.64 UR6, c[0x0][0x218] ;  /* 0x0000860000067ab9 */ /* 0x000fe20000000a00 */
[----:B------:R-:W3:Y:S05]  /*0050*/  S2R R3, SR_CTAID.X ;  /* 0x0000000000037919 */ /* 0x000eea0000002500 */
[----:B------:R-:W4:Y:S08]  /*0060*/  LDC.64 R10, c[0x0][0x210] ;  /* 0x00008400ff0a7b82 */ /* 0x000f300000000a00 */
[----:B------:R-:W5:Y:S01]  /*0070*/  LDC.64 R8, c[0x0][0x230] ;  /* 0x00008c00ff087b82 */ /* 0x000f620000000a00 */
[----:B-1----:R-:W-:-:S05]  /*0080*/  LOP3.LUT R0, R0, 0x7f, RZ, 0xc0, !PT ;  /* 0x0000007f00007812 */ /* 0x002fca00078ec0ff */
[----:B---3--:R-:W-:-:S05]  /*0090*/  IMAD R0, R3, 0x80, R0 ;  /* 0x0000008003007824 */ /* 0x008fca00078e0200 */
[----:B------:R-:W-:Y:S02]  /*00a0*/  SHF.R.S32.HI R3, RZ, 0x1f, R0 ;  /* 0x0000001fff037819 */ /* 0x000fe40000011400 */
[----:B------:R-:W-:Y:S02]  /*00b0*/  ISETP.GE.AND P0, PT, R0, 0x3b80, PT ;  /* 0x00003b800000780c */ /* 0x000fe40003f06270 */
[----:B------:R-:W-:-:S04]  /*00c0*/  LEA.HI R4, R3, R0, RZ, 0x4 ;  /* 0x0000000003047211 */ /* 0x000fc800078f20ff */
[----:B------:R-:W-:-:S05]  /*00d0*/  SHF.R.S32.HI R3, RZ, 0x4, R4 ;  /* 0x00000004ff037819 */ /* 0x000fca0000011404 */
[----:B------:R-:W-:-:S05]  /*00e0*/  IMAD.HI R2, R3, 0x44d72045, RZ ;  /* 0x44d7204503027827 */ /* 0x000fca00078e02ff */
[----:B------:R-:W-:-:S04]  /*00f0*/  SHF.R.U32.HI R5, RZ, 0x1f, R2 ;  /* 0x0000001fff057819 */ /* 0x000fc80000011602 */
[----:B------:R-:W-:-:S05]  /*0100*/  LEA.HI.SX32 R2, R2, R5, 0x1a ;  /* 0x0000000502027211 */ /* 0x000fca00078fd2ff */
[----:B------:R-:W-:Y:S02]  /*0110*/  IMAD R3, R2, -0xee, R3 ;  /* 0xffffff1202037824 */ /* 0x000fe400078e0203 */
[----:B------:R-:W-:Y:S02]  /*0120*/  IMAD.MOV.U32 R2, RZ, RZ, RZ ;  /* 0x000000ffff027224 */ /* 0x000fe400078e00ff */
[----:B--2---:R-:W-:-:S05]  /*0130*/  IMAD.WIDE R12, R3, 0x4, R12 ;  /* 0x00000004030c7825 */ /* 0x004fca00078e020c */
[----:B------:R1:W2:Y:S01]  /*0140*/  @!P0 LDG.E.EL R2, desc[UR4][R12.64] ;  /* 0x000000040c028981 */ /* 0x0002a2000c2e1900 */
[----:B------:R-:W-:Y:S01]  /*0150*/  IMAD.HI R5, R0, 0x44d72045, RZ ;  /* 0x44d7204500057827 */ /* 0x000fe200078e02ff */
[----:B------:R-:W-:Y:S02]  /*0160*/  LOP3.LUT R15, R4, 0xfffffff0, RZ, 0xc0, !PT ;  /* 0xfffffff0040f7812 */ /* 0x000fe400078ec0ff */
[C---:B------:R-:W-:Y:S01]  /*0170*/  ISETP.GE.AND P1, PT, R3.reuse, 0xe2, PT ;  /* 0x000000e20300780c */ /* 0x040fe20003f26270 */
[----:B------:R-:W-:Y:S01]  /*0180*/  IMAD.SHL.U32 R14, R3, 0x10, RZ ;  /* 0x00000010030e7824 */ /* 0x000fe200078e00ff */
[----:B------:R-:W-:Y:S01]  /*0190*/  SHF.R.U32.HI R6, RZ, 0x1f, R5 ;  /* 0x0000001fff067819 */ /* 0x000fe20000011605 */
[C---:B------:R-:W-:Y:S01]  /*01a0*/  IMAD.IADD R15, R0.reuse, 0x1, -R15 ;  /* 0x00000001000f7824 */ /* 0x040fe200078e0a0f */
[----:B------:R-:W-:Y:S02]  /*01b0*/  ISETP.LT.AND P2, PT, R0, 0x3b80, !P1 ;  /* 0x00003b800000780c */ /* 0x000fe40004f41270 */
[----:B------:R-:W-:-:S02]  /*01c0*/  LEA.HI.SX32 R17, R5, R6, 0x16 ;  /* 0x0000000605117211 */ /* 0x000fc400078fb2ff */
[----:B------:R-:W3:Y:S01]  /*01d0*/  LDC.64 R6, c[0x0][0x220] ;  /* 0x00008800ff067b82 */ /* 0x000ee20000000a00 */
[----:B------:R-:W-:Y:S02]  /*01e0*/  ISETP.GT.AND P3, PT, R3, 0xe1, !P0 ;  /* 0x000000e10300780c */ /* 0x000fe40004764270 */
[C---:B------:R-:W-:Y:S02]  /*01f0*/  IMAD R16, R17.reuse, 0xc0, RZ ;  /* 0x000000c011107824 */ /* 0x040fe400078e02ff */
[----:B-1----:R-:W-:-:S03]  /*0200*/  IMAD R12, R17, -0xee0, R0 ;  /* 0xfffff120110c7824 */ /* 0x002fc600078e0200 */
[----:B------:R-:W1:Y:S01]  /*0210*/  LDC.64 R4, c[0x0][0x238] ;  /* 0x00008e00ff047b82 */ /* 0x000e620000000a00 */
[----:B------:R-:W-:Y:S01]  /*0220*/  IADD3 R19, P4, P5, R14, R15, R16 ;  /* 0x0000000f0e137210 */ /* 0x000fe20007d9e010 */
[----:B------:R-:W-:Y:S01]  /*0230*/  IMAD R17, R17, 0xe20, R12 ;  /* 0x00000e2011117824 */ /* 0x000fe200078e020c */
[----:B------:R-:W-:Y:S02]  /*0240*/  SHF.R.S32.HI R13, RZ, 0x1f, R16 ;  /* 0x0000001fff0d7819 */ /* 0x000fe40000011410 */
[----:B------:R-:W-:Y:S01]  /*0250*/  SHF.R.S32.HI R15, RZ, 0x1f, R15 ;  /* 0x0000001fff0f7819 */ /* 0x000fe2000001140f */
[----:B----4-:R-:W-:Y:S01]  /*0260*/  IMAD.WIDE R16, R17, 0x4, R10 ;  /* 0x0000000411107825 */ /* 0x010fe200078e020a */
[----:B------:R-:W-:Y:S02]  /*0270*/  SHF.R.S32.HI R14, RZ, 0x1f, R14 ;  /* 0x0000001fff0e7819 */ /* 0x000fe4000001140e */
[----:B------:R-:W-:Y:S02]  /*0280*/  CS2R R10, SRZ ;  /* 0x00000000000a7805 */ /* 0x000fe4000001ff00 */
[----:B------:R-:W-:-:S02]  /*0290*/  IADD3.X R14, R14, R15, R13, P4, P5 ;  /* 0x0000000f0e0e7210 */ /* 0x000fc400027ea40d */
[----:B------:R-:W-:Y:S02]  /*02a0*/  CS2R R12, SRZ ;  /* 0x00000000000c7805 */ /* 0x000fe4000001ff00 */
[----:B------:R-:W-:-:S04]  /*02b0*/  LEA R18, P4, R19, UR6, 0x2 ;  /* 0x0000000613127c11 */ /* 0x000fc8000f8810ff */
[----:B------:R-:W-:Y:S01]  /*02c0*/  LEA.HI.X R19, R19, UR7, R14, 0x2, P4 ;  /* 0x0000000713137c11 */ /* 0x000fe2000a0f140e */
[----:B------:R-:W4:Y:S01]  /*02d0*/  @P2 LDG.E R12, desc[UR4][R16.64] ;  /* 0x00000004100c2981 */ /* 0x000f22000c1e1900 */
[----:B---3--:R-:W-:-:S03]  /*02e0*/  IMAD.WIDE R6, R3, 0x4, R6 ;  /* 0x0000000403067825 */ /* 0x008fc600078e0206 */
[----:B------:R-:W3:Y:S01]  /*02f0*/  @P3 LDG.E R10, desc[UR4][R18.64+-0x3880] ;  /* 0xffc78004120a3981 */ /* 0x000ee2000c1e1900 */
[----:B------:R-:W-:-:S03]  /*0300*/  IMAD.MOV.U32 R20, RZ, RZ, RZ ;  /* 0x000000ffff147224 */ /* 0x000fc600078e00ff */
[----:B------:R1:W3:Y:S01]  /*0310*/  @!P0 LDG.E.EL R11, desc[UR4][R6.64] ;  /* 0x00000004060b8981 */ /* 0x0002e2000c2e1900 */
[----:B-----5:R-:W-:-:S04]  /*0320*/  IMAD.WIDE R8, R3, 0x4, R8 ;  /* 0x0000000403087825 */ /* 0x020fc800078e0208 */
[----:B-1----:R-:W-:Y:S01]  /*0330*/  IMAD.WIDE R14, R3, 0x4, R4 ;  /* 0x00000004030e7825 */ /* 0x002fe200078e0204 */
[----:B------:R-:W5:Y:S01]  /*0340*/  @!P0 LDG.E.EL R13, desc[UR4][R8.64] ;  /* 0x00000004080d8981 */ /* 0x000f62000c2e1900 */
[----:B------:R-:W1:Y:S03]  /*0350*/  LDC.64 R4, c[0x0][0x240] ;  /* 0x00009000ff047b82 */ /* 0x000e660000000a00 */
[----:B------:R-:W5:Y:S01]  /*0360*/  @!P0 LDG.E.EL R20, desc[UR4][R14.64] ;  /* 0x000000040e148981 */ /* 0x000f62000c2e1900 */
[----:B0-----:R-:W-:Y:S02]  /*0370*/  IMAD.MOV.U32 R6, RZ, RZ, 0x3e800000 ;  /* 0x3e800000ff067424 */ /* 0x001fe400078e00ff */
[----:B-1----:R-:W-:-:S04]  /*0380*/  IMAD.WIDE R4, R0, 0x4, R4 ;  /* 0x0000000400047825 */ /* 0x002fc800078e0204 */
[----:B--2---:R-:W-:Y:S02]  /*0390*/  FADD R16, R2, 9.9999997473787516356e-06 ;  /* 0x3727c5ac02107421 */ /* 0x004fe40000000000 */
[----:B------:R-:W0:Y:S02]  /*03a0*/  LDC.64 R2, c[0x0][0x248] ;  /* 0x00009200ff027b82 */ /* 0x000e240000000a00 */
[----:B------:R-:W1:Y:S02]  /*03b0*/  MUFU.SQRT R17, R16 ;  /* 0x0000001000117308 */ /* 0x000e640000002000 */
[C---:B-1----:R-:W-:Y:S02]  /*03c0*/  FSETP.GT.AND P4, PT, R17.reuse, 8.50705917302346158658e+37, PT ;  /* 0x7e8000001100780b */ /* 0x042fe40003f84000 */
[----:B------:R-:W-:Y:S02]  /*03d0*/  FSETP.GEU.AND P5, PT, R17, 1.175494350822287508e-38, PT ;  /* 0x008000001100780b */ /* 0x000fe40003fae000 */
[----:B------:R-:W-:Y:S01]  /*03e0*/  FSEL R6, R6, 1, P4 ;  /* 0x3f80000006067808 */ /* 0x000fe20002000000 */
[----:B0-----:R-:W-:-:S08]  /*03f0*/  IMAD.WIDE R2, R0, 0x4, R2 ;  /* 0x0000000400027825 */ /* 0x001fd000078e0202 */
[----:B------:R-:W-:Y:S02]  /*0400*/  @P4 FMUL R17, R17, 0.25 ;  /* 0x3e80000011114820 */ /* 0x000fe40000400000 */
[----:B------:R-:W-:Y:S02]  /*0410*/  @!P5 FMUL R6, R6, 16777216 ;  /* 0x4b8000000606d820 */ /* 0x000fe40000400000 */
[----:B------:R-:W-:Y:S01]  /*0420*/  @!P5 FMUL R17, R17, 16777216 ;  /* 0x4b8000001111d820 */ /* 0x000fe20000400000 */
[----:B----4-:R-:W-:-:S05]  /*0430*/  SEL R12, R12, RZ, P2 ;  /* 0x000000ff0c0c7207 */ /* 0x010fca0001000000 */
[----:B------:R-:W0:Y:S01]  /*0440*/  MUFU.RCP R17, R17 ;  /* 0x0000001100117308 */ /* 0x000e220000001000 */
[----:B---3--:R-:W-:-:S05]  /*0450*/  @P1 SEL R12, R10, RZ, P3 ;  /* 0x000000ff0a0c1207 */ /* 0x008fca0001800000 */
[----:B------:R-:W-:Y:S01]  /*0460*/  FADD R11, R12, -R11 ;  /* 0x8000000b0c0b7221 */ /* 0x000fe20000000000 */
[----:B------:R1:W-:Y:S01]  /*0470*/  @!P0 STG.E desc[UR4][R4.64], R12 ;  /* 0x0000000c04008986 */ /* 0x0003e2000c101904 */
[----:B0-----:R-:W-:-:S04]  /*0480*/  FMUL R6, R17, R6 ;  /* 0x0000000611067220 */ /* 0x001fc80000400000 */
[----:B------:R-:W-:-:S04]  /*0490*/  FMUL R11, R11, R6 ;  /* 0x000000060b0b7220 */ /* 0x000fc80000400000 */
[----:B-----5:R-:W-:-:S05]  /*04a0*/  FFMA R11, R11, R13, R20 ;  /* 0x0000000d0b0b7223 */ /* 0x020fca0000000014 */
[----:B------:R-:W-:-:S04]  /*04b0*/  FSETP.GEU.AND P1, PT, R11, RZ, PT ;  /* 0x000000ff0b00720b */ /* 0x000fc80003f2e000 */
[----:B------:R-:W-:Y:S01]  /*04c0*/  FSEL R11, R11, RZ, P1 ;  /* 0x000000ff0b0b7208 */ /* 0x000fe20000800000 */
[----:B-1----:R-:W-:Y:S08]  /*04d0*/  @P0 EXIT ;  /* 0x000000000000094d */ /* 0x002ff00003800000 */
[----:B------:R-:W-:Y:S01]  /*04e0*/  STG.E desc[UR4][R2.64], R11 ;  /* 0x0000000b02007986 */ /* 0x000fe2000c101904 */
[----:B------:R-:W-:Y:S05]  /*04f0*/  EXIT ;  /* 0x000000000000794d */ /* 0x000fea0003800000 */
.L_x_0:
[----:B------:R-:W-:-:S00]  /*0500*/  BRA `(.L_x_0) ;  /* 0xfffffffc00fc7947 */ /* 0x000fc0000383ffff */
[----:B------:R-:W-:-:S00]  /*0510*/  NOP ;  /* 0x0000000000007918 */ /* 0x000fc00000000000 */
        /* <DEDUP_REMOVED lines=14> */
.L_x_1:


//--------------------- .nv.global.init           --------------------------
	.section	.nv.global.init,"aw",@progbits
.nv.global.init:
	.type		_$_str,@object
	.size		_$_str,(_$_str_$_2 - _$_str)
_$_str:
        /*0000*/ 	.byte	0x5f, 0x5f, 0x43, 0x55, 0x44, 0x41, 0x5f, 0x46, 0x54, 0x5a, 0x00
	.type		_$_str_$_2,@object
	.size		_$_str_$_2,(.L_1 - _$_str_$_2)
_$_str_$_2:
        /*000b*/ 	.byte	0x5f, 0x5f, 0x43, 0x55, 0x44, 0x41, 0x5f, 0x50, 0x52, 0x45, 0x43, 0x5f, 0x53, 0x51, 0x52, 0x54
        /*001b*/ 	.byte	0x00
.L_1:


//--------------------- .nv.constant0.triton_poi_fused__native_batch_norm_legit_no_training_cat_relu_36 --------------------------
	.section	.nv.constant0.triton_poi_fused__native_batch_norm_legit_no_training_cat_relu_36,"a",@progbits
	.sectionflags	@""
	.align	4
.nv.constant0.triton_poi_fused__native_batch_norm_legit_no_training_cat_relu_36:
	.zero		596
